//
// Generated by NVIDIA NVVM Compiler
//
// Compiler Build ID: CL-36424714
// Cuda compilation tools, release 13.0, V13.0.88
// Based on NVVM 20.0.0
//

.version 9.0
.target sm_100
.address_size 64

	// .globl	_Z11blockReducePKfPf
// _ZZ11blockReducePKfPfE4smem has been demoted
// _ZZ10onceReducePKfPfE4smem has been demoted

.visible .entry _Z11blockReducePKfPf(
	.param .u64 .ptr .align 1 _Z11blockReducePKfPf_param_0,
	.param .u64 .ptr .align 1 _Z11blockReducePKfPf_param_1
)
{
	.reg .pred 	%p<7>;
	.reg .b32 	%r<13>;
	.reg .b32 	%f<27>;
	.reg .b64 	%rd<9>;
	// demoted variable
	.shared .align 4 .b8 _ZZ11blockReducePKfPfE4smem[1024];
	ld.param.u64 	%rd1, [_Z11blockReducePKfPf_param_0];
	ld.param.u64 	%rd2, [_Z11blockReducePKfPf_param_1];
	mov.u32 	%r1, %tid.x;
	mov.u32 	%r12, %ntid.x;
	mov.u32 	%r3, %ctaid.x;
	mad.lo.s32 	%r4, %r12, %r3, %r1;
	setp.gt.s32 	%p1, %r4, 1023;
	mov.f32 	%f26, 0f00000000;
	@%p1 bra 	$L__BB0_2;
	cvta.to.global.u64 	%rd3, %rd1;
	mul.wide.s32 	%rd4, %r4, 4;
	add.s64 	%rd5, %rd3, %rd4;
	ld.global.f32 	%f26, [%rd5];
$L__BB0_2:
	shl.b32 	%r8, %r1, 2;
	mov.u32 	%r9, _ZZ11blockReducePKfPfE4smem;
	add.s32 	%r5, %r9, %r8;
	st.shared.f32 	[%r5], %f26;
	bar.sync 	0;
	setp.lt.u32 	%p2, %r12, 2;
	@%p2 bra 	$L__BB0_6;
$L__BB0_3:
	shr.u32 	%r7, %r12, 1;
	setp.ge.u32 	%p3, %r1, %r7;
	@%p3 bra 	$L__BB0_5;
	shl.b32 	%r10, %r7, 2;
	add.s32 	%r11, %r5, %r10;
	ld.shared.f32 	%f4, [%r11];
	ld.shared.f32 	%f5, [%r5];
	add.f32 	%f6, %f4, %f5;
	st.shared.f32 	[%r5], %f6;
$L__BB0_5:
	bar.sync 	0;
	setp.gt.u32 	%p4, %r12, 3;
	mov.u32 	%r12, %r7;
	@%p4 bra 	$L__BB0_3;
$L__BB0_6:
	setp.gt.u32 	%p5, %r1, 31;
	@%p5 bra 	$L__BB0_9;
	ld.volatile.shared.f32 	%f7, [%r5+128];
	ld.volatile.shared.f32 	%f8, [%r5];
	add.f32 	%f9, %f7, %f8;
	st.volatile.shared.f32 	[%r5], %f9;
	ld.volatile.shared.f32 	%f10, [%r5+64];
	ld.volatile.shared.f32 	%f11, [%r5];
	add.f32 	%f12, %f10, %f11;
	st.volatile.shared.f32 	[%r5], %f12;
	ld.volatile.shared.f32 	%f13, [%r5+32];
	ld.volatile.shared.f32 	%f14, [%r5];
	add.f32 	%f15, %f13, %f14;
	st.volatile.shared.f32 	[%r5], %f15;
	ld.volatile.shared.f32 	%f16, [%r5+16];
	ld.volatile.shared.f32 	%f17, [%r5];
	add.f32 	%f18, %f16, %f17;
	st.volatile.shared.f32 	[%r5], %f18;
	ld.volatile.shared.f32 	%f19, [%r5+8];
	ld.volatile.shared.f32 	%f20, [%r5];
	add.f32 	%f21, %f19, %f20;
	st.volatile.shared.f32 	[%r5], %f21;
	ld.volatile.shared.f32 	%f22, [%r5+4];
	ld.volatile.shared.f32 	%f23, [%r5];
	add.f32 	%f24, %f22, %f23;
	st.volatile.shared.f32 	[%r5], %f24;
	setp.ne.s32 	%p6, %r1, 0;
	@%p6 bra 	$L__BB0_9;
	ld.shared.f32 	%f25, [_ZZ11blockReducePKfPfE4smem];
	cvta.to.global.u64 	%rd6, %rd2;
	mul.wide.u32 	%rd7, %r3, 4;
	add.s64 	%rd8, %rd6, %rd7;
	st.global.f32 	[%rd8], %f25;
$L__BB0_9:
	ret;

}
	// .globl	_Z10onceReducePKfPf
.visible .entry _Z10onceReducePKfPf(
	.param .u64 .ptr .align 1 _Z10onceReducePKfPf_param_0,
	.param .u64 .ptr .align 1 _Z10onceReducePKfPf_param_1
)
{
	.reg .pred 	%p<7>;
	.reg .b32 	%r<13>;
	.reg .b32 	%f<27>;
	.reg .b64 	%rd<9>;
	// demoted variable
	.shared .align 4 .b8 _ZZ10onceReducePKfPfE4smem[1024];
	ld.param.u64 	%rd1, [_Z10onceReducePKfPf_param_0];
	ld.param.u64 	%rd2, [_Z10onceReducePKfPf_param_1];
	mov.u32 	%r1, %tid.x;
	mov.u32 	%r12, %ntid.x;
	mov.u32 	%r3, %ctaid.x;
	mad.lo.s32 	%r4, %r12, %r3, %r1;
	setp.gt.s32 	%p1, %r4, 1023;
	mov.f32 	%f26, 0f00000000;
	@%p1 bra 	$L__BB1_2;
	cvta.to.global.u64 	%rd3, %rd1;
	mul.wide.s32 	%rd4, %r4, 4;
	add.s64 	%rd5, %rd3, %rd4;
	ld.global.f32 	%f26, [%rd5];
$L__BB1_2:
	shl.b32 	%r8, %r1, 2;
	mov.u32 	%r9, _ZZ10onceReducePKfPfE4smem;
	add.s32 	%r5, %r9, %r8;
	st.shared.f32 	[%r5], %f26;
	setp.lt.u32 	%p2, %r12, 2;
	@%p2 bra 	$L__BB1_6;
$L__BB1_3:
	shr.u32 	%r7, %r12, 1;
	setp.ge.u32 	%p3, %r1, %r7;
	@%p3 bra 	$L__BB1_5;
	shl.b32 	%r10, %r7, 2;
	add.s32 	%r11, %r5, %r10;
	ld.shared.f32 	%f4, [%r11];
	ld.shared.f32 	%f5, [%r5];
	add.f32 	%f6, %f4, %f5;
	st.shared.f32 	[%r5], %f6;
$L__BB1_5:
	bar.sync 	0;
	setp.gt.u32 	%p4, %r12, 3;
	mov.u32 	%r12, %r7;
	@%p4 bra 	$L__BB1_3;
$L__BB1_6:
	setp.gt.u32 	%p5, %r1, 31;
	@%p5 bra 	$L__BB1_9;
	ld.volatile.shared.f32 	%f7, [%r5+128];
	ld.volatile.shared.f32 	%f8, [%r5];
	add.f32 	%f9, %f7, %f8;
	st.volatile.shared.f32 	[%r5], %f9;
	ld.volatile.shared.f32 	%f10, [%r5+64];
	ld.volatile.shared.f32 	%f11, [%r5];
	add.f32 	%f12, %f10, %f11;
	st.volatile.shared.f32 	[%r5], %f12;
	ld.volatile.shared.f32 	%f13, [%r5+32];
	ld.volatile.shared.f32 	%f14, [%r5];
	add.f32 	%f15, %f13, %f14;
	st.volatile.shared.f32 	[%r5], %f15;
	ld.volatile.shared.f32 	%f16, [%r5+16];
	ld.volatile.shared.f32 	%f17, [%r5];
	add.f32 	%f18, %f16, %f17;
	st.volatile.shared.f32 	[%r5], %f18;
	ld.volatile.shared.f32 	%f19, [%r5+8];
	ld.volatile.shared.f32 	%f20, [%r5];
	add.f32 	%f21, %f19, %f20;
	st.volatile.shared.f32 	[%r5], %f21;
	ld.volatile.shared.f32 	%f22, [%r5+4];
	ld.volatile.shared.f32 	%f23, [%r5];
	add.f32 	%f24, %f22, %f23;
	st.volatile.shared.f32 	[%r5], %f24;
	setp.ne.s32 	%p6, %r1, 0;
	@%p6 bra 	$L__BB1_9;
	ld.shared.f32 	%f25, [_ZZ10onceReducePKfPfE4smem];
	cvta.to.global.u64 	%rd6, %rd2;
	mul.wide.u32 	%rd7, %r3, 4;
	add.s64 	%rd8, %rd6, %rd7;
	st.global.f32 	[%rd8], %f25;
$L__BB1_9:
	ret;

}


// ===== COMPILED SASS (sm_100) =====

	.target	sm_100

	.elftype	@"ET_EXEC"


//--------------------- .note.nv.tkinfo           --------------------------
	.section	.note.nv.tkinfo,"",@"SHT_NOTE"
	.sectionflags	@"SHF_NOTE_NV_TKINFO"
	.tkinfo
        /*0018*/ 	.word	0x00000002
        /*0030*/ 	.string	""
        /*0030*/ 	.string	"ptxas"
        /*0030*/ 	.string	"Cuda compilation tools, release 13.0, V13.0.88"
        /*0030*/ 	.string	"Build cuda_13.0.r13.0/compiler.36424714_0"
        /*0030*/ 	.string	"-arch sm_100 -m 64 "



//--------------------- .note.nv.cuinfo           --------------------------
	.section	.note.nv.cuinfo,"",@"SHT_NOTE"
	.sectionflags	@"SHF_NOTE_NV_CUINFO"
        /*0018*/ 	.short	0x0002
        /*001a*/ 	.short	0x0064
        /*001c*/ 	.short	0x0082
	.zero		2


//--------------------- .nv.info                  --------------------------
	.section	.nv.info,"",@"SHT_CUDA_INFO"
	.align	4


	//----- nvinfo : EIATTR_REGCOUNT
	.align		4
        /*0000*/ 	.byte	0x04, 0x2f
        /*0002*/ 	.short	(.L_1 - .L_0)
	.align		4
.L_0:
        /*0004*/ 	.word	index@(_Z11blockReducePKfPf)
        /*0008*/ 	.word	0x0000000b


	//----- nvinfo : EIATTR_FRAME_SIZE
	.align		4
.L_1:
        /*000c*/ 	.byte	0x04, 0x11
        /*000e*/ 	.short	(.L_3 - .L_2)
	.align		4
.L_2:
        /*0010*/ 	.word	index@(_Z11blockReducePKfPf)
        /*0014*/ 	.word	0x00000000


	//----- nvinfo : EIATTR_REGCOUNT
	.align		4
.L_3:
        /*0018*/ 	.byte	0x04, 0x2f
        /*001a*/ 	.short	(.L_5 - .L_4)
	.align		4
.L_4:
        /*001c*/ 	.word	index@(_Z10onceReducePKfPf)
        /*0020*/ 	.word	0x0000000b


	//----- nvinfo : EIATTR_FRAME_SIZE
	.align		4
.L_5:
        /*0024*/ 	.byte	0x04, 0x11
        /*0026*/ 	.short	(.L_7 - .L_6)
	.align		4
.L_6:
        /*0028*/ 	.word	index@(_Z10onceReducePKfPf)
        /*002c*/ 	.word	0x00000000


	//----- nvinfo : EIATTR_MIN_STACK_SIZE
	.align		4
.L_7:
        /*0030*/ 	.byte	0x04, 0x12
        /*0032*/ 	.short	(.L_9 - .L_8)
	.align		4
.L_8:
        /*0034*/ 	.word	index@(_Z10onceReducePKfPf)
        /*0038*/ 	.word	0x00000000


	//----- nvinfo : EIATTR_MIN_STACK_SIZE
	.align		4
.L_9:
        /*003c*/ 	.byte	0x04, 0x12
        /*003e*/ 	.short	(.L_11 - .L_10)
	.align		4
.L_10:
        /*0040*/ 	.word	index@(_Z11blockReducePKfPf)
        /*0044*/ 	.word	0x00000000
.L_11:


//--------------------- .nv.compat                --------------------------
	.section	.nv.compat,"",@"SHT_CUDA_COMPAT_INFO"
	.align	4
        /*0000*/ 	.byte	0x02, 0x09, 0x00, 0x00, 0x02, 0x02, 0x01, 0x00, 0x02, 0x05, 0x05, 0x00, 0x03, 0x07, 0x01, 0x01
        /*0010*/ 	.byte	0x02, 0x03, 0x00, 0x00, 0x02, 0x06, 0x01, 0x00, 0x04, 0x0b, 0x08, 0x00, 0x09, 0x00, 0x00, 0x00
        /*0020*/ 	.byte	0x00, 0x00, 0x00, 0x00


//--------------------- .nv.info._Z10onceReducePKfPf --------------------------
	.section	.nv.info._Z10onceReducePKfPf,"",@"SHT_CUDA_INFO"
	.sectionflags	@""
	.align	4


	//----- nvinfo : EIATTR_CUDA_API_VERSION
	.align		4
        /*0000*/ 	.byte	0x04, 0x37
        /*0002*/ 	.short	(.L_13 - .L_12)
.L_12:
        /*0004*/ 	.word	0x00000082


	//----- nvinfo : EIATTR_KPARAM_INFO
	.align		4
.L_13:
        /*0008*/ 	.byte	0x04, 0x17
        /*000a*/ 	.short	(.L_15 - .L_14)
.L_14:
        /*000c*/ 	.word	0x00000000
        /*0010*/ 	.short	0x0001
        /*0012*/ 	.short	0x0008
        /*0014*/ 	.byte	0x00, 0xf5, 0x21, 0x00


	//----- nvinfo : EIATTR_KPARAM_INFO
	.align		4
.L_15:
        /*0018*/ 	.byte	0x04, 0x17
        /*001a*/ 	.short	(.L_17 - .L_16)
.L_16:
        /*001c*/ 	.word	0x00000000
        /*0020*/ 	.short	0x0000
        /*0022*/ 	.short	0x0000
        /*0024*/ 	.byte	0x00, 0xf5, 0x21, 0x00


	//----- nvinfo : EIATTR_SPARSE_MMA_MASK
	.align		4
.L_17:
        /*0028*/ 	.byte	0x03, 0x50
        /*002a*/ 	.short	0x0000


	//----- nvinfo : EIATTR_MAXREG_COUNT
	.align		4
        /*002c*/ 	.byte	0x03, 0x1b
        /*002e*/ 	.short	0x00ff


	//----- nvinfo : EIATTR_NUM_BARRIERS
	.align		4
        /*0030*/ 	.byte	0x02, 0x4c
        /*0032*/ 	.byte	0x01
	.zero		1


	//----- nvinfo : EIATTR_MERCURY_ISA_VERSION
	.align		4
        /*0034*/ 	.byte	0x03, 0x5f
        /*0036*/ 	.short	0x0101


	//----- nvinfo : EIATTR_VRC_CTA_INIT_COUNT
	.align		4
        /*0038*/ 	.byte	0x02, 0x4a
	.zero		1
	.zero		1


	//----- nvinfo : EIATTR_EXIT_INSTR_OFFSETS
	.align		4
        /*003c*/ 	.byte	0x04, 0x1c
        /*003e*/ 	.short	(.L_19 - .L_18)


	//   ....[0]....
.L_18:
        /*0040*/ 	.word	0x000001f0


	//   ....[1]....
        /*0044*/ 	.word	0x00000390


	//   ....[2]....
        /*0048*/ 	.word	0x00000410


	//----- nvinfo : EIATTR_CBANK_PARAM_SIZE
	.align		4
.L_19:
        /*004c*/ 	.byte	0x03, 0x19
        /*004e*/ 	.short	0x0010


	//----- nvinfo : EIATTR_PARAM_CBANK
	.align		4
        /*0050*/ 	.byte	0x04, 0x0a
        /*0052*/ 	.short	(.L_21 - .L_20)
	.align		4
.L_20:
        /*0054*/ 	.word	index@(.nv.constant0._Z10onceReducePKfPf)
        /*0058*/ 	.short	0x0380
        /*005a*/ 	.short	0x0010


	//----- nvinfo : EIATTR_SW_WAR
	.align		4
.L_21:
        /*005c*/ 	.byte	0x04, 0x36
        /*005e*/ 	.short	(.L_23 - .L_22)
.L_22:
        /*0060*/ 	.word	0x00000008
.L_23:


//--------------------- .nv.info._Z11blockReducePKfPf --------------------------
	.section	.nv.info._Z11blockReducePKfPf,"",@"SHT_CUDA_INFO"
	.sectionflags	@""
	.align	4


	//----- nvinfo : EIATTR_CUDA_API_VERSION
	.align		4
        /*0000*/ 	.byte	0x04, 0x37
        /*0002*/ 	.short	(.L_25 - .L_24)
.L_24:
        /*0004*/ 	.word	0x00000082


	//----- nvinfo : EIATTR_KPARAM_INFO
	.align		4
.L_25:
        /*0008*/ 	.byte	0x04, 0x17
        /*000a*/ 	.short	(.L_27 - .L_26)
.L_26:
        /*000c*/ 	.word	0x00000000
        /*0010*/ 	.short	0x0001
        /*0012*/ 	.short	0x0008
        /*0014*/ 	.byte	0x00, 0xf5, 0x21, 0x00


	//----- nvinfo : EIATTR_KPARAM_INFO
	.align		4
.L_27:
        /*0018*/ 	.byte	0x04, 0x17
        /*001a*/ 	.short	(.L_29 - .L_28)
.L_28:
        /*001c*/ 	.word	0x00000000
        /*0020*/ 	.short	0x0000
        /*0022*/ 	.short	0x0000
        /*0024*/ 	.byte	0x00, 0xf5, 0x21, 0x00


	//----- nvinfo : EIATTR_SPARSE_MMA_MASK
	.align		4
.L_29:
        /*0028*/ 	.byte	0x03, 0x50
        /*002a*/ 	.short	0x0000


	//----- nvinfo : EIATTR_MAXREG_COUNT
	.align		4
        /*002c*/ 	.byte	0x03, 0x1b
        /*002e*/ 	.short	0x00ff


	//----- nvinfo : EIATTR_NUM_BARRIERS
	.align		4
        /*0030*/ 	.byte	0x02, 0x4c
        /*0032*/ 	.byte	0x01
	.zero		1


	//----- nvinfo : EIATTR_MERCURY_ISA_VERSION
	.align		4
        /*0034*/ 	.byte	0x03, 0x5f
        /*0036*/ 	.short	0x0101


	//----- nvinfo : EIATTR_VRC_CTA_INIT_COUNT
	.align		4
        /*0038*/ 	.byte	0x02, 0x4a
	.zero		1
	.zero		1


	//----- nvinfo : EIATTR_EXIT_INSTR_OFFSETS
	.align		4
        /*003c*/ 	.byte	0x04, 0x1c
        /*003e*/ 	.short	(.L_31 - .L_30)


	//   ....[0]....
.L_30:
        /*0040*/ 	.word	0x00000200


	//   ....[1]....
        /*0044*/ 	.word	0x000003a0


	//   ....[2]....
        /*0048*/ 	.word	0x00000420


	//----- nvinfo : EIATTR_CBANK_PARAM_SIZE
	.align		4
.L_31:
        /*004c*/ 	.byte	0x03, 0x19
        /*004e*/ 	.short	0x0010


	//----- nvinfo : EIATTR_PARAM_CBANK
	.align		4
        /*0050*/ 	.byte	0x04, 0x0a
        /*0052*/ 	.short	(.L_33 - .L_32)
	.align		4
.L_32:
        /*0054*/ 	.word	index@(.nv.constant0._Z11blockReducePKfPf)
        /*0058*/ 	.short	0x0380
        /*005a*/ 	.short	0x0010


	//----- nvinfo : EIATTR_SW_WAR
	.align		4
.L_33:
        /*005c*/ 	.byte	0x04, 0x36
        /*005e*/ 	.short	(.L_35 - .L_34)
.L_34:
        /*0060*/ 	.word	0x00000008
.L_35:


//--------------------- .nv.callgraph             --------------------------
	.section	.nv.callgraph,"",@"SHT_CUDA_CALLGRAPH"
	.align	4
	.sectionentsize	8
	.align		4
        /*0000*/ 	.word	0x00000000
	.align		4
        /*0004*/ 	.word	0xffffffff
	.align		4
        /*0008*/ 	.word	0x00000000
	.align		4
        /*000c*/ 	.word	0xfffffffe
	.align		4
        /*0010*/ 	.word	0x00000000
	.align		4
        /*0014*/ 	.word	0xfffffffd
	.align		4
        /*0018*/ 	.word	0x00000000
	.align		4
        /*001c*/ 	.word	0xfffffffc


//--------------------- .text._Z10onceReducePKfPf --------------------------
	.section	.text._Z10onceReducePKfPf,"ax",@progbits
	.align	128
        .global         _Z10onceReducePKfPf
        .type           _Z10onceReducePKfPf,@function
        .size           _Z10onceReducePKfPf,(.L_x_6 - _Z10onceReducePKfPf)
        .other          _Z10onceReducePKfPf,@"STO_CUDA_ENTRY STV_DEFAULT"
_Z10onceReducePKfPf:
.text._Z10onceReducePKfPf:
[----:B------:R-:W-:Y:S01]  /*0000*/  LDC R1, c[0x0][0x37c] ;  /* 0x0000df00ff017b82 */ /* 0x000fe20000000800 */
[----:B------:R-:W0:Y:S01]  /*0010*/  S2R R3, SR_TID.X ;  /* 0x0000000000037919 */ /* 0x000e220000002100 */
[----:B------:R-:W0:Y:S01]  /*0020*/  LDCU UR8, c[0x0][0x360] ;  /* 0x00006c00ff0877ac */ /* 0x000e220008000800 */
[----:B------:R-:W-:Y:S01]  /*0030*/  HFMA2 R6, -RZ, RZ, 0, 0 ;  /* 0x00000000ff067431 */ /* 0x000fe200000001ff */
[----:B------:R-:W0:Y:S01]  /*0040*/  S2R R0, SR_CTAID.X ;  /* 0x0000000000007919 */ /* 0x000e220000002500 */
[----:B------:R-:W1:Y:S01]  /*0050*/  LDCU.64 UR6, c[0x0][0x358] ;  /* 0x00006b00ff0677ac */ /* 0x000e620008000a00 */
[----:B0-----:R-:W-:-:S05]  /*0060*/  IMAD R7, R0, UR8, R3 ;  /* 0x0000000800077c24 */ /* 0x001fca000f8e0203 */
[----:B------:R-:W-:-:S13]  /*0070*/  ISETP.GT.AND P0, PT, R7, 0x3ff, PT ;  /* 0x000003ff0700780c */ /* 0x000fda0003f04270 */
[----:B------:R-:W0:Y:S02]  /*0080*/  @!P0 LDC.64 R4, c[0x0][0x380] ;  /* 0x0000e000ff048b82 */ /* 0x000e240000000a00 */
[----:B0-----:R-:W-:-:S05]  /*0090*/  @!P0 IMAD.WIDE R4, R7, 0x4, R4 ;  /* 0x0000000407048825 */ /* 0x001fca00078e0204 */
[----:B-1----:R-:W2:Y:S01]  /*00a0*/  @!P0 LDG.E R6, desc[UR6][R4.64] ;  /* 0x0000000604068981 */ /* 0x002ea2000c1e1900 */
[----:B------:R-:W0:Y:S01]  /*00b0*/  S2UR UR5, SR_CgaCtaId ;  /* 0x00000000000579c3 */ /* 0x000e220000008800 */
[----:B------:R-:W-:Y:S01]  /*00c0*/  UMOV UR4, 0x400 ;  /* 0x0000040000047882 */ /* 0x000fe20000000000 */
[----:B------:R-:W-:Y:S02]  /*00d0*/  MOV R2, UR8 ;  /* 0x0000000800027c02 */ /* 0x000fe40008000f00 */
[----:B------:R-:W-:Y:S02]  /*00e0*/  ISETP.GT.U32.AND P0, PT, R3, 0x1f, PT ;  /* 0x0000001f0300780c */ /* 0x000fe40003f04070 */
[----:B------:R-:W-:Y:S01]  /*00f0*/  ISETP.GE.U32.AND P1, PT, R2, 0x2, PT ;  /* 0x000000020200780c */ /* 0x000fe20003f26070 */
[----:B0-----:R-:W-:-:S06]  /*0100*/  ULEA UR4, UR5, UR4, 0x18 ;  /* 0x0000000405047291 */ /* 0x001fcc000f8ec0ff */
[----:B------:R-:W-:-:S05]  /*0110*/  LEA R7, R3, UR4, 0x2 ;  /* 0x0000000403077c11 */ /* 0x000fca000f8e10ff */
[----:B--2---:R0:W-:Y:S01]  /*0120*/  STS [R7], R6 ;  /* 0x0000000607007388 */ /* 0x0041e20000000800 */
[----:B------:R-:W-:Y:S05]  /*0130*/  @!P1 BRA `(.L_x_0) ;  /* 0x00000000002c9947 */ /* 0x000fea0003800000 */
.L_x_1:
[----:B------:R-:W-:-:S04]  /*0140*/  SHF.R.U32.HI R8, RZ, 0x1, R2 ;  /* 0x00000001ff087819 */ /* 0x000fc80000011602 */
[----:B------:R-:W-:-:S13]  /*0150*/  ISETP.GE.U32.AND P1, PT, R3, R8, PT ;  /* 0x000000080300720c */ /* 0x000fda0003f26070 */
[----:B------:R-:W-:Y:S01]  /*0160*/  @!P1 LEA R4, R8, R7, 0x2 ;  /* 0x0000000708049211 */ /* 0x000fe200078e10ff */
[----:B------:R-:W-:Y:S05]  /*0170*/  @!P1 LDS R5, [R7] ;  /* 0x0000000007059984 */ /* 0x000fea0000000800 */
[----:B------:R-:W0:Y:S02]  /*0180*/  @!P1 LDS R4, [R4] ;  /* 0x0000000004049984 */ /* 0x000e240000000800 */
[----:B0-----:R-:W-:-:S05]  /*0190*/  @!P1 FADD R6, R4, R5 ;  /* 0x0000000504069221 */ /* 0x001fca0000000000 */
[----:B------:R1:W-:Y:S01]  /*01a0*/  @!P1 STS [R7], R6 ;  /* 0x0000000607009388 */ /* 0x0003e20000000800 */
[----:B------:R-:W-:Y:S01]  /*01b0*/  BAR.SYNC.DEFER_BLOCKING 0x0 ;  /* 0x0000000000007b1d */ /* 0x000fe20000010000 */
[----:B------:R-:W-:Y:S02]  /*01c0*/  ISETP.GT.U32.AND P1, PT, R2, 0x3, PT ;  /* 0x000000030200780c */ /* 0x000fe40003f24070 */
[----:B------:R-:W-:-:S11]  /*01d0*/  MOV R2, R8 ;  /* 0x0000000800027202 */ /* 0x000fd60000000f00 */
[----:B-1----:R-:W-:Y:S05]  /*01e0*/  @P1 BRA `(.L_x_1) ;  /* 0xfffffffc00d41947 */ /* 0x002fea000383ffff */
.L_x_0:
[----:B------:R-:W-:Y:S05]  /*01f0*/  @P0 EXIT ;  /* 0x000000000000094d */ /* 0x000fea0003800000 */
[----:B------:R-:W-:Y:S01]  /*0200*/  LDS R2, [R7+0x80] ;  /* 0x0000800007027984 */ /* 0x000fe20000000800 */
[----:B------:R-:W-:-:S03]  /*0210*/  ISETP.NE.AND P0, PT, R3, RZ, PT ;  /* 0x000000ff0300720c */ /* 0x000fc60003f05270 */
[----:B------:R-:W1:Y:S02]  /*0220*/  LDS R5, [R7] ;  /* 0x0000000007057984 */ /* 0x000e640000000800 */
[----:B-1----:R-:W-:-:S05]  /*0230*/  FADD R2, R2, R5 ;  /* 0x0000000502027221 */ /* 0x002fca0000000000 */
[----:B------:R-:W-:Y:S04]  /*0240*/  STS [R7], R2 ;  /* 0x0000000207007388 */ /* 0x000fe80000000800 */
[----:B------:R-:W-:Y:S04]  /*0250*/  LDS R4, [R7+0x40] ;  /* 0x0000400007047984 */ /* 0x000fe80000000800 */
[----:B------:R-:W1:Y:S02]  /*0260*/  LDS R5, [R7] ;  /* 0x0000000007057984 */ /* 0x000e640000000800 */
[----:B-1----:R-:W-:-:S05]  /*0270*/  FADD R4, R4, R5 ;  /* 0x0000000504047221 */ /* 0x002fca0000000000 */
[----:B------:R-:W-:Y:S04]  /*0280*/  STS [R7], R4 ;  /* 0x0000000407007388 */ /* 0x000fe80000000800 */
[----:B------:R-:W-:Y:S04]  /*0290*/  LDS R5, [R7+0x20] ;  /* 0x0000200007057984 */ /* 0x000fe80000000800 */
[----:B0-----:R-:W0:Y:S02]  /*02a0*/  LDS R6, [R7] ;  /* 0x0000000007067984 */ /* 0x001e240000000800 */
[----:B0-----:R-:W-:-:S05]  /*02b0*/  FADD R6, R5, R6 ;  /* 0x0000000605067221 */ /* 0x001fca0000000000 */
[----:B------:R-:W-:Y:S04]  /*02c0*/  STS [R7], R6 ;  /* 0x0000000607007388 */ /* 0x000fe80000000800 */
[----:B------:R-:W-:Y:S04]  /*02d0*/  LDS R5, [R7+0x10] ;  /* 0x0000100007057984 */ /* 0x000fe80000000800 */
[----:B------:R-:W0:Y:S02]  /*02e0*/  LDS R8, [R7] ;  /* 0x0000000007087984 */ /* 0x000e240000000800 */
        /* <DEDUP_REMOVED lines=9> */
[----:B------:R0:W-:Y:S01]  /*0380*/  STS [R7], R4 ;  /* 0x0000000407007388 */ /* 0x0001e20000000800 */
[----:B------:R-:W-:Y:S05]  /*0390*/  @P0 EXIT ;  /* 0x000000000000094d */ /* 0x000fea0003800000 */
[----:B------:R-:W1:Y:S01]  /*03a0*/  S2UR UR5, SR_CgaCtaId ;  /* 0x00000000000579c3 */ /* 0x000e620000008800 */
[----:B------:R-:W-:-:S07]  /*03b0*/  UMOV UR4, 0x400 ;  /* 0x0000040000047882 */ /* 0x000fce0000000000 */
[----:B------:R-:W2:Y:S01]  /*03c0*/  LDC.64 R2, c[0x0][0x388] ;  /* 0x0000e200ff027b82 */ /* 0x000ea20000000a00 */
[----:B-1----:R-:W-:Y:S01]  /*03d0*/  ULEA UR4, UR5, UR4, 0x18 ;  /* 0x0000000405047291 */ /* 0x002fe2000f8ec0ff */
[----:B--2---:R-:W-:-:S08]  /*03e0*/  IMAD.WIDE.U32 R2, R0, 0x4, R2 ;  /* 0x0000000400027825 */ /* 0x004fd000078e0002 */
[----:B------:R-:W1:Y:S04]  /*03f0*/  LDS R5, [UR4] ;  /* 0x00000004ff057984 */ /* 0x000e680008000800 */
[----:B-1----:R-:W-:Y:S01]  /*0400*/  STG.E desc[UR6][R2.64], R5 ;  /* 0x0000000502007986 */ /* 0x002fe2000c101906 */
[----:B------:R-:W-:Y:S05]  /*0410*/  EXIT ;  /* 0x000000000000794d */ /* 0x000fea0003800000 */
.L_x_2:
[----:B------:R-:W-:-:S00]  /*0420*/  BRA `(.L_x_2) ;  /* 0xfffffffc00fc7947 */ /* 0x000fc0000383ffff */
[----:B------:R-:W-:-:S00]  /*0430*/  NOP ;  /* 0x0000000000007918 */ /* 0x000fc00000000000 */
        /* <DEDUP_REMOVED lines=12> */
.L_x_6:


//--------------------- .text._Z11blockReducePKfPf --------------------------
	.section	.text._Z11blockReducePKfPf,"ax",@progbits
	.align	128
        .global         _Z11blockReducePKfPf
        .type           _Z11blockReducePKfPf,@function
        .size           _Z11blockReducePKfPf,(.L_x_7 - _Z11blockReducePKfPf)
        .other          _Z11blockReducePKfPf,@"STO_CUDA_ENTRY STV_DEFAULT"
_Z11blockReducePKfPf:
.text._Z11blockReducePKfPf:
        /* <DEDUP_REMOVED lines=12> */
[----:B------:R-:W-:Y:S01]  /*00c0*/  MOV R2, UR8 ;  /* 0x0000000800027c02 */ /* 0x000fe20008000f00 */
[----:B------:R-:W-:Y:S01]  /*00d0*/  UMOV UR4, 0x400 ;  /* 0x0000040000047882 */ /* 0x000fe20000000000 */
[----:B------:R-:W-:Y:S02]  /*00e0*/  ISETP.GT.U32.AND P0, PT, R3, 0x1f, PT ;  /* 0x0000001f0300780c */ /* 0x000fe40003f04070 */
[----:B------:R-:W-:Y:S01]  /*00f0*/  ISETP.GE.U32.AND P1, PT, R2, 0x2, PT ;  /* 0x000000020200780c */ /* 0x000fe20003f26070 */
[----:B0-----:R-:W-:-:S06]  /*0100*/  ULEA UR4, UR5, UR4, 0x18 ;  /* 0x0000000405047291 */ /* 0x001fcc000f8ec0ff */
[----:B------:R-:W-:-:S05]  /*0110*/  LEA R7, R3, UR4, 0x2 ;  /* 0x0000000403077c11 */ /* 0x000fca000f8e10ff */
[----:B--2---:R0:W-:Y:S01]  /*0120*/  STS [R7], R6 ;  /* 0x0000000607007388 */ /* 0x0041e20000000800 */
[----:B------:R-:W-:Y:S06]  /*0130*/  BAR.SYNC.DEFER_BLOCKING 0x0 ;  /* 0x0000000000007b1d */ /* 0x000fec0000010000 */
[----:B------:R-:W-:Y:S05]  /*0140*/  @!P1 BRA `(.L_x_3) ;  /* 0x00000000002c9947 */ /* 0x000fea0003800000 */
.L_x_4:
        /* <DEDUP_REMOVED lines=11> */
.L_x_3:
        /* <DEDUP_REMOVED lines=35> */
.L_x_5:
        /* <DEDUP_REMOVED lines=13> */
.L_x_7:


//--------------------- .nv.shared._Z10onceReducePKfPf --------------------------
	.section	.nv.shared._Z10onceReducePKfPf,"aw",@nobits
	.sectionflags	@""
	.align	4
.nv.shared._Z10onceReducePKfPf:
	.zero		2048


//--------------------- .nv.shared.reserved.0     --------------------------
	.section	.nv.shared.reserved.0,"aw",@nobits
	.weak		__nv_reservedSMEM_offset_0_alias
	.size		__nv_reservedSMEM_offset_0_alias, 0, 64
	.other		__nv_reservedSMEM_offset_0_alias,@"STO_CUDA_RESERVED_SHARED STV_DEFAULT"
__nv_reservedSMEM_offset_0_alias:
	.zero		0
	.zero		64


//--------------------- .nv.shared._Z11blockReducePKfPf --------------------------
	.section	.nv.shared._Z11blockReducePKfPf,"aw",@nobits
	.sectionflags	@""
	.align	4
.nv.shared._Z11blockReducePKfPf:
	.zero		2048


//--------------------- .nv.constant0._Z10onceReducePKfPf --------------------------
	.section	.nv.constant0._Z10onceReducePKfPf,"a",@progbits
	.sectionflags	@""
	.align	4
.nv.constant0._Z10onceReducePKfPf:
	.zero		912


//--------------------- .nv.constant0._Z11blockReducePKfPf --------------------------
	.section	.nv.constant0._Z11blockReducePKfPf,"a",@progbits
	.sectionflags	@""
	.align	4
.nv.constant0._Z11blockReducePKfPf:
	.zero		912


//--------------------- SYMBOLS --------------------------

	.type		.nv.reservedSmem.offset0,@object
	.size		.nv.reservedSmem.offset0,0x4
	.type		.nv.reservedSmem.cap,@object
	.size		.nv.reservedSmem.cap,0x4
